//
// Generated by NVIDIA NVVM Compiler
//
// Compiler Build ID: CL-36424714
// Cuda compilation tools, release 13.0, V13.0.88
// Based on NVVM 20.0.0
//

.version 9.0
.target sm_100
.address_size 64

	// .globl	_Z12add_vect_gpuPiS_S_i
// _ZZ12add_vect_gpuPiS_S_iE1A has been demoted
// _ZZ12add_vect_gpuPiS_S_iE1B has been demoted

.visible .entry _Z12add_vect_gpuPiS_S_i(
	.param .u64 .ptr .align 1 _Z12add_vect_gpuPiS_S_i_param_0,
	.param .u64 .ptr .align 1 _Z12add_vect_gpuPiS_S_i_param_1,
	.param .u64 .ptr .align 1 _Z12add_vect_gpuPiS_S_i_param_2,
	.param .u32 _Z12add_vect_gpuPiS_S_i_param_3
)
{
	.reg .pred 	%p<2>;
	.reg .b32 	%r<14>;
	.reg .b64 	%rd<12>;
	// demoted variable
	.shared .align 4 .b8 _ZZ12add_vect_gpuPiS_S_iE1A[128];
	// demoted variable
	.shared .align 4 .b8 _ZZ12add_vect_gpuPiS_S_iE1B[128];
	ld.param.u64 	%rd1, [_Z12add_vect_gpuPiS_S_i_param_0];
	ld.param.u64 	%rd2, [_Z12add_vect_gpuPiS_S_i_param_1];
	ld.param.u64 	%rd3, [_Z12add_vect_gpuPiS_S_i_param_2];
	ld.param.u32 	%r4, [_Z12add_vect_gpuPiS_S_i_param_3];
	cvta.to.global.u64 	%rd4, %rd3;
	cvta.to.global.u64 	%rd5, %rd2;
	mov.u32 	%r5, %tid.x;
	mov.u32 	%r6, %ctaid.x;
	mov.u32 	%r7, %ntid.x;
	mad.lo.s32 	%r1, %r6, %r7, %r5;
	mul.wide.s32 	%rd6, %r1, 4;
	add.s64 	%rd7, %rd5, %rd6;
	ld.global.u32 	%r2, [%rd7];
	shl.b32 	%r8, %r5, 2;
	mov.u32 	%r9, _ZZ12add_vect_gpuPiS_S_iE1A;
	add.s32 	%r10, %r9, %r8;
	st.shared.u32 	[%r10], %r2;
	add.s64 	%rd8, %rd4, %rd6;
	ld.global.u32 	%r3, [%rd8];
	mov.u32 	%r11, _ZZ12add_vect_gpuPiS_S_iE1B;
	add.s32 	%r12, %r11, %r8;
	st.shared.u32 	[%r12], %r3;
	setp.ge.s32 	%p1, %r1, %r4;
	@%p1 bra 	$L__BB0_2;
	cvta.to.global.u64 	%rd9, %rd1;
	add.s32 	%r13, %r3, %r2;
	add.s64 	%rd11, %rd9, %rd6;
	st.global.u32 	[%rd11], %r13;
$L__BB0_2:
	ret;

}


// ===== COMPILED SASS (sm_100) =====

	.target	sm_100

	.elftype	@"ET_EXEC"


//--------------------- .note.nv.tkinfo           --------------------------
	.section	.note.nv.tkinfo,"",@"SHT_NOTE"
	.sectionflags	@"SHF_NOTE_NV_TKINFO"
	.tkinfo
        /*0018*/ 	.word	0x00000002
        /*0030*/ 	.string	""
        /*0030*/ 	.string	"ptxas"
        /*0030*/ 	.string	"Cuda compilation tools, release 13.0, V13.0.88"
        /*0030*/ 	.string	"Build cuda_13.0.r13.0/compiler.36424714_0"
        /*0030*/ 	.string	"-arch sm_100 -m 64 "



//--------------------- .note.nv.cuinfo           --------------------------
	.section	.note.nv.cuinfo,"",@"SHT_NOTE"
	.sectionflags	@"SHF_NOTE_NV_CUINFO"
        /*0018*/ 	.short	0x0002
        /*001a*/ 	.short	0x0064
        /*001c*/ 	.short	0x0082
	.zero		2


//--------------------- .nv.info                  --------------------------
	.section	.nv.info,"",@"SHT_CUDA_INFO"
	.align	4


	//----- nvinfo : EIATTR_REGCOUNT
	.align		4
        /*0000*/ 	.byte	0x04, 0x2f
        /*0002*/ 	.short	(.L_1 - .L_0)
	.align		4
.L_0:
        /*0004*/ 	.word	index@(_Z12add_vect_gpuPiS_S_i)
        /*0008*/ 	.word	0x0000000c


	//----- nvinfo : EIATTR_FRAME_SIZE
	.align		4
.L_1:
        /*000c*/ 	.byte	0x04, 0x11
        /*000e*/ 	.short	(.L_3 - .L_2)
	.align		4
.L_2:
        /*0010*/ 	.word	index@(_Z12add_vect_gpuPiS_S_i)
        /*0014*/ 	.word	0x00000000


	//----- nvinfo : EIATTR_MIN_STACK_SIZE
	.align		4
.L_3:
        /*0018*/ 	.byte	0x04, 0x12
        /*001a*/ 	.short	(.L_5 - .L_4)
	.align		4
.L_4:
        /*001c*/ 	.word	index@(_Z12add_vect_gpuPiS_S_i)
        /*0020*/ 	.word	0x00000000
.L_5:


//--------------------- .nv.compat                --------------------------
	.section	.nv.compat,"",@"SHT_CUDA_COMPAT_INFO"
	.align	4
        /*0000*/ 	.byte	0x02, 0x09, 0x00, 0x00, 0x02, 0x02, 0x01, 0x00, 0x02, 0x05, 0x05, 0x00, 0x03, 0x07, 0x01, 0x01
        /*0010*/ 	.byte	0x02, 0x03, 0x00, 0x00, 0x02, 0x06, 0x01, 0x00, 0x04, 0x0b, 0x08, 0x00, 0x09, 0x00, 0x00, 0x00
        /*0020*/ 	.byte	0x00, 0x00, 0x00, 0x00


//--------------------- .nv.info._Z12add_vect_gpuPiS_S_i --------------------------
	.section	.nv.info._Z12add_vect_gpuPiS_S_i,"",@"SHT_CUDA_INFO"
	.sectionflags	@""
	.align	4


	//----- nvinfo : EIATTR_CUDA_API_VERSION
	.align		4
        /*0000*/ 	.byte	0x04, 0x37
        /*0002*/ 	.short	(.L_7 - .L_6)
.L_6:
        /*0004*/ 	.word	0x00000082


	//----- nvinfo : EIATTR_KPARAM_INFO
	.align		4
.L_7:
        /*0008*/ 	.byte	0x04, 0x17
        /*000a*/ 	.short	(.L_9 - .L_8)
.L_8:
        /*000c*/ 	.word	0x00000000
        /*0010*/ 	.short	0x0003
        /*0012*/ 	.short	0x0018
        /*0014*/ 	.byte	0x00, 0xf0, 0x11, 0x00


	//----- nvinfo : EIATTR_KPARAM_INFO
	.align		4
.L_9:
        /*0018*/ 	.byte	0x04, 0x17
        /*001a*/ 	.short	(.L_11 - .L_10)
.L_10:
        /*001c*/ 	.word	0x00000000
        /*0020*/ 	.short	0x0002
        /*0022*/ 	.short	0x0010
        /*0024*/ 	.byte	0x00, 0xf5, 0x21, 0x00


	//----- nvinfo : EIATTR_KPARAM_INFO
	.align		4
.L_11:
        /*0028*/ 	.byte	0x04, 0x17
        /*002a*/ 	.short	(.L_13 - .L_12)
.L_12:
        /*002c*/ 	.word	0x00000000
        /*0030*/ 	.short	0x0001
        /*0032*/ 	.short	0x0008
        /*0034*/ 	.byte	0x00, 0xf5, 0x21, 0x00


	//----- nvinfo : EIATTR_KPARAM_INFO
	.align		4
.L_13:
        /*0038*/ 	.byte	0x04, 0x17
        /*003a*/ 	.short	(.L_15 - .L_14)
.L_14:
        /*003c*/ 	.word	0x00000000
        /*0040*/ 	.short	0x0000
        /*0042*/ 	.short	0x0000
        /*0044*/ 	.byte	0x00, 0xf5, 0x21, 0x00


	//----- nvinfo : EIATTR_SPARSE_MMA_MASK
	.align		4
.L_15:
        /*0048*/ 	.byte	0x03, 0x50
        /*004a*/ 	.short	0x0000


	//----- nvinfo : EIATTR_MAXREG_COUNT
	.align		4
        /*004c*/ 	.byte	0x03, 0x1b
        /*004e*/ 	.short	0x00ff


	//----- nvinfo : EIATTR_MERCURY_ISA_VERSION
	.align		4
        /*0050*/ 	.byte	0x03, 0x5f
        /*0052*/ 	.short	0x0101


	//----- nvinfo : EIATTR_VRC_CTA_INIT_COUNT
	.align		4
        /*0054*/ 	.byte	0x02, 0x4a
	.zero		1
	.zero		1


	//----- nvinfo : EIATTR_EXIT_INSTR_OFFSETS
	.align		4
        /*0058*/ 	.byte	0x04, 0x1c
        /*005a*/ 	.short	(.L_17 - .L_16)


	//   ....[0]....
.L_16:
        /*005c*/ 	.word	0x00000170


	//   ....[1]....
        /*0060*/ 	.word	0x000001c0


	//----- nvinfo : EIATTR_CBANK_PARAM_SIZE
	.align		4
.L_17:
        /*0064*/ 	.byte	0x03, 0x19
        /*0066*/ 	.short	0x001c


	//----- nvinfo : EIATTR_PARAM_CBANK
	.align		4
        /*0068*/ 	.byte	0x04, 0x0a
        /*006a*/ 	.short	(.L_19 - .L_18)
	.align		4
.L_18:
        /*006c*/ 	.word	index@(.nv.constant0._Z12add_vect_gpuPiS_S_i)
        /*0070*/ 	.short	0x0380
        /*0072*/ 	.short	0x001c


	//----- nvinfo : EIATTR_SW_WAR
	.align		4
.L_19:
        /*0074*/ 	.byte	0x04, 0x36
        /*0076*/ 	.short	(.L_21 - .L_20)
.L_20:
        /*0078*/ 	.word	0x00000008
.L_21:


//--------------------- .nv.callgraph             --------------------------
	.section	.nv.callgraph,"",@"SHT_CUDA_CALLGRAPH"
	.align	4
	.sectionentsize	8
	.align		4
        /*0000*/ 	.word	0x00000000
	.align		4
        /*0004*/ 	.word	0xffffffff
	.align		4
        /*0008*/ 	.word	0x00000000
	.align		4
        /*000c*/ 	.word	0xfffffffe
	.align		4
        /*0010*/ 	.word	0x00000000
	.align		4
        /*0014*/ 	.word	0xfffffffd
	.align		4
        /*0018*/ 	.word	0x00000000
	.align		4
        /*001c*/ 	.word	0xfffffffc


//--------------------- .text._Z12add_vect_gpuPiS_S_i --------------------------
	.section	.text._Z12add_vect_gpuPiS_S_i,"ax",@progbits
	.align	128
        .global         _Z12add_vect_gpuPiS_S_i
        .type           _Z12add_vect_gpuPiS_S_i,@function
        .size           _Z12add_vect_gpuPiS_S_i,(.L_x_1 - _Z12add_vect_gpuPiS_S_i)
        .other          _Z12add_vect_gpuPiS_S_i,@"STO_CUDA_ENTRY STV_DEFAULT"
_Z12add_vect_gpuPiS_S_i:
.text._Z12add_vect_gpuPiS_S_i:
[----:B------:R-:W-:Y:S01]  /*0000*/  LDC R1, c[0x0][0x37c] ;  /* 0x0000df00ff017b82 */ /* 0x000fe20000000800 */
[----:B------:R-:W0:Y:S07]  /*0010*/  S2R R6, SR_TID.X ;  /* 0x0000000000067919 */ /* 0x000e2e0000002100 */
[----:B------:R-:W0:Y:S01]  /*0020*/  S2UR UR4, SR_CTAID.X ;  /* 0x00000000000479c3 */ /* 0x000e220000002500 */
[----:B------:R-:W1:Y:S01]  /*0030*/  LDCU.64 UR8, c[0x0][0x358] ;  /* 0x00006b00ff0877ac */ /* 0x000e620008000a00 */
[----:B------:R-:W2:Y:S06]  /*0040*/  LDCU UR7, c[0x0][0x398] ;  /* 0x00007300ff0777ac */ /* 0x000eac0008000800 */
[----:B------:R-:W0:Y:S08]  /*0050*/  LDC R7, c[0x0][0x360] ;  /* 0x0000d800ff077b82 */ /* 0x000e300000000800 */
[----:B------:R-:W3:Y:S08]  /*0060*/  LDC.64 R2, c[0x0][0x388] ;  /* 0x0000e200ff027b82 */ /* 0x000ef00000000a00 */
[----:B------:R-:W4:Y:S01]  /*0070*/  LDC.64 R4, c[0x0][0x390] ;  /* 0x0000e400ff047b82 */ /* 0x000f220000000a00 */
[----:B0-----:R-:W-:-:S04]  /*0080*/  IMAD R7, R7, UR4, R6 ;  /* 0x0000000407077c24 */ /* 0x001fc8000f8e0206 */
[----:B---3--:R-:W-:-:S05]  /*0090*/  IMAD.WIDE R2, R7, 0x4, R2 ;  /* 0x0000000407027825 */ /* 0x008fca00078e0202 */
[----:B-1----:R-:W3:Y:S01]  /*00a0*/  LDG.E R0, desc[UR8][R2.64] ;  /* 0x0000000802007981 */ /* 0x002ee2000c1e1900 */
[----:B----4-:R-:W-:-:S06]  /*00b0*/  IMAD.WIDE R4, R7, 0x4, R4 ;  /* 0x0000000407047825 */ /* 0x010fcc00078e0204 */
[----:B------:R-:W4:Y:S01]  /*00c0*/  LDG.E R5, desc[UR8][R4.64] ;  /* 0x0000000804057981 */ /* 0x000f22000c1e1900 */
[----:B------:R-:W0:Y:S01]  /*00d0*/  S2UR UR6, SR_CgaCtaId ;  /* 0x00000000000679c3 */ /* 0x000e220000008800 */
[----:B------:R-:W-:Y:S02]  /*00e0*/  UMOV UR4, 0x400 ;  /* 0x0000040000047882 */ /* 0x000fe40000000000 */
[----:B------:R-:W-:Y:S01]  /*00f0*/  UIADD3 UR5, UPT, UPT, UR4, 0x80, URZ ;  /* 0x0000008004057890 */ /* 0x000fe2000fffe0ff */
[----:B--2---:R-:W-:Y:S01]  /*0100*/  ISETP.GE.AND P0, PT, R7, UR7, PT ;  /* 0x0000000707007c0c */ /* 0x004fe2000bf06270 */
[----:B0-----:R-:W-:Y:S02]  /*0110*/  ULEA UR4, UR6, UR4, 0x18 ;  /* 0x0000000406047291 */ /* 0x001fe4000f8ec0ff */
[----:B------:R-:W-:-:S04]  /*0120*/  ULEA UR5, UR6, UR5, 0x18 ;  /* 0x0000000506057291 */ /* 0x000fc8000f8ec0ff */
[C---:B------:R-:W-:Y:S02]  /*0130*/  LEA R9, R6.reuse, UR4, 0x2 ;  /* 0x0000000406097c11 */ /* 0x040fe4000f8e10ff */
[----:B------:R-:W-:-:S03]  /*0140*/  LEA R6, R6, UR5, 0x2 ;  /* 0x0000000506067c11 */ /* 0x000fc6000f8e10ff */
[----:B---3--:R0:W-:Y:S04]  /*0150*/  STS [R9], R0 ;  /* 0x0000000009007388 */ /* 0x0081e80000000800 */
[----:B----4-:R0:W-:Y:S01]  /*0160*/  STS [R6], R5 ;  /* 0x0000000506007388 */ /* 0x0101e20000000800 */
[----:B------:R-:W-:Y:S05]  /*0170*/  @P0 EXIT ;  /* 0x000000000000094d */ /* 0x000fea0003800000 */
[----:B------:R-:W1:Y:S01]  /*0180*/  LDC.64 R2, c[0x0][0x380] ;  /* 0x0000e000ff027b82 */ /* 0x000e620000000a00 */
[----:B0-----:R-:W-:Y:S01]  /*0190*/  IADD3 R5, PT, PT, R0, R5, RZ ;  /* 0x0000000500057210 */ /* 0x001fe20007ffe0ff */
[----:B-1----:R-:W-:-:S05]  /*01a0*/  IMAD.WIDE R2, R7, 0x4, R2 ;  /* 0x0000000407027825 */ /* 0x002fca00078e0202 */
[----:B------:R-:W-:Y:S01]  /*01b0*/  STG.E desc[UR8][R2.64], R5 ;  /* 0x0000000502007986 */ /* 0x000fe2000c101908 */
[----:B------:R-:W-:Y:S05]  /*01c0*/  EXIT ;  /* 0x000000000000794d */ /* 0x000fea0003800000 */
.L_x_0:
[----:B------:R-:W-:-:S00]  /*01d0*/  BRA `(.L_x_0) ;  /* 0xfffffffc00fc7947 */ /* 0x000fc0000383ffff */
[----:B------:R-:W-:-:S00]  /*01e0*/  NOP ;  /* 0x0000000000007918 */ /* 0x000fc00000000000 */
        /* <DEDUP_REMOVED lines=9> */
.L_x_1:


//--------------------- .nv.shared._Z12add_vect_gpuPiS_S_i --------------------------
	.section	.nv.shared._Z12add_vect_gpuPiS_S_i,"aw",@nobits
	.sectionflags	@""
	.align	4
.nv.shared._Z12add_vect_gpuPiS_S_i:
	.zero		1280


//--------------------- .nv.shared.reserved.0     --------------------------
	.section	.nv.shared.reserved.0,"aw",@nobits
	.weak		__nv_reservedSMEM_offset_0_alias
	.size		__nv_reservedSMEM_offset_0_alias, 0, 64
	.other		__nv_reservedSMEM_offset_0_alias,@"STO_CUDA_RESERVED_SHARED STV_DEFAULT"
__nv_reservedSMEM_offset_0_alias:
	.zero		0
	.zero		64


//--------------------- .nv.constant0._Z12add_vect_gpuPiS_S_i --------------------------
	.section	.nv.constant0._Z12add_vect_gpuPiS_S_i,"a",@progbits
	.sectionflags	@""
	.align	4
.nv.constant0._Z12add_vect_gpuPiS_S_i:
	.zero		924


//--------------------- SYMBOLS --------------------------

	.type		.nv.reservedSmem.offset0,@object
	.size		.nv.reservedSmem.offset0,0x4
	.type		.nv.reservedSmem.cap,@object
	.size		.nv.reservedSmem.cap,0x4
